//
// Generated by NVIDIA NVVM Compiler
//
// Compiler Build ID: CL-36424714
// Cuda compilation tools, release 13.0, V13.0.88
// Based on NVVM 20.0.0
//

.version 9.0
.target sm_100
.address_size 64

	// .globl	_Z25elementWiseMultiplyKernelPKfS0_Pfi

.visible .entry _Z25elementWiseMultiplyKernelPKfS0_Pfi(
	.param .u64 .ptr .align 1 _Z25elementWiseMultiplyKernelPKfS0_Pfi_param_0,
	.param .u64 .ptr .align 1 _Z25elementWiseMultiplyKernelPKfS0_Pfi_param_1,
	.param .u64 .ptr .align 1 _Z25elementWiseMultiplyKernelPKfS0_Pfi_param_2,
	.param .u32 _Z25elementWiseMultiplyKernelPKfS0_Pfi_param_3
)
{
	.reg .pred 	%p<2>;
	.reg .b32 	%r<6>;
	.reg .b32 	%f<4>;
	.reg .b64 	%rd<11>;

	ld.param.u64 	%rd1, [_Z25elementWiseMultiplyKernelPKfS0_Pfi_param_0];
	ld.param.u64 	%rd2, [_Z25elementWiseMultiplyKernelPKfS0_Pfi_param_1];
	ld.param.u64 	%rd3, [_Z25elementWiseMultiplyKernelPKfS0_Pfi_param_2];
	ld.param.u32 	%r2, [_Z25elementWiseMultiplyKernelPKfS0_Pfi_param_3];
	mov.u32 	%r3, %tid.x;
	mov.u32 	%r4, %ctaid.x;
	mov.u32 	%r5, %ntid.x;
	mad.lo.s32 	%r1, %r4, %r5, %r3;
	setp.ge.s32 	%p1, %r1, %r2;
	@%p1 bra 	$L__BB0_2;
	cvta.to.global.u64 	%rd4, %rd1;
	cvta.to.global.u64 	%rd5, %rd2;
	cvta.to.global.u64 	%rd6, %rd3;
	mul.wide.s32 	%rd7, %r1, 4;
	add.s64 	%rd8, %rd4, %rd7;
	ld.global.f32 	%f1, [%rd8];
	add.s64 	%rd9, %rd5, %rd7;
	ld.global.f32 	%f2, [%rd9];
	mul.f32 	%f3, %f1, %f2;
	add.s64 	%rd10, %rd6, %rd7;
	st.global.f32 	[%rd10], %f3;
$L__BB0_2:
	ret;

}
	// .globl	_Z10reluKernelPfS_i
.visible .entry _Z10reluKernelPfS_i(
	.param .u64 .ptr .align 1 _Z10reluKernelPfS_i_param_0,
	.param .u64 .ptr .align 1 _Z10reluKernelPfS_i_param_1,
	.param .u32 _Z10reluKernelPfS_i_param_2
)
{
	.reg .pred 	%p<2>;
	.reg .b32 	%r<6>;
	.reg .b32 	%f<3>;
	.reg .b64 	%rd<8>;

	ld.param.u64 	%rd1, [_Z10reluKernelPfS_i_param_0];
	ld.param.u64 	%rd2, [_Z10reluKernelPfS_i_param_1];
	ld.param.u32 	%r2, [_Z10reluKernelPfS_i_param_2];
	mov.u32 	%r3, %tid.x;
	mov.u32 	%r4, %ctaid.x;
	mov.u32 	%r5, %ntid.x;
	mad.lo.s32 	%r1, %r4, %r5, %r3;
	setp.ge.s32 	%p1, %r1, %r2;
	@%p1 bra 	$L__BB1_2;
	cvta.to.global.u64 	%rd3, %rd1;
	cvta.to.global.u64 	%rd4, %rd2;
	mul.wide.s32 	%rd5, %r1, 4;
	add.s64 	%rd6, %rd3, %rd5;
	ld.global.f32 	%f1, [%rd6];
	max.f32 	%f2, %f1, 0f00000000;
	add.s64 	%rd7, %rd4, %rd5;
	st.global.f32 	[%rd7], %f2;
$L__BB1_2:
	ret;

}
	// .globl	_Z15leakyReluKernelPfS_fi
.visible .entry _Z15leakyReluKernelPfS_fi(
	.param .u64 .ptr .align 1 _Z15leakyReluKernelPfS_fi_param_0,
	.param .u64 .ptr .align 1 _Z15leakyReluKernelPfS_fi_param_1,
	.param .f32 _Z15leakyReluKernelPfS_fi_param_2,
	.param .u32 _Z15leakyReluKernelPfS_fi_param_3
)
{
	.reg .pred 	%p<3>;
	.reg .b32 	%r<6>;
	.reg .b32 	%f<4>;
	.reg .b64 	%rd<11>;

	ld.param.u64 	%rd2, [_Z15leakyReluKernelPfS_fi_param_0];
	ld.param.u64 	%rd3, [_Z15leakyReluKernelPfS_fi_param_1];
	ld.param.f32 	%f2, [_Z15leakyReluKernelPfS_fi_param_2];
	ld.param.u32 	%r2, [_Z15leakyReluKernelPfS_fi_param_3];
	cvta.to.global.u64 	%rd1, %rd3;
	mov.u32 	%r3, %tid.x;
	mov.u32 	%r4, %ctaid.x;
	mov.u32 	%r5, %ntid.x;
	mad.lo.s32 	%r1, %r4, %r5, %r3;
	setp.ge.s32 	%p1, %r1, %r2;
	@%p1 bra 	$L__BB2_4;
	cvta.to.global.u64 	%rd4, %rd2;
	mul.wide.s32 	%rd5, %r1, 4;
	add.s64 	%rd6, %rd4, %rd5;
	ld.global.f32 	%f1, [%rd6];
	setp.leu.f32 	%p2, %f1, 0f00000000;
	@%p2 bra 	$L__BB2_3;
	add.s64 	%rd10, %rd1, %rd5;
	st.global.f32 	[%rd10], %f1;
	bra.uni 	$L__BB2_4;
$L__BB2_3:
	mul.f32 	%f3, %f2, %f1;
	add.s64 	%rd8, %rd1, %rd5;
	st.global.f32 	[%rd8], %f3;
$L__BB2_4:
	ret;

}


// ===== COMPILED SASS (sm_100) =====

	.target	sm_100

	.elftype	@"ET_EXEC"


//--------------------- .note.nv.tkinfo           --------------------------
	.section	.note.nv.tkinfo,"",@"SHT_NOTE"
	.sectionflags	@"SHF_NOTE_NV_TKINFO"
	.tkinfo
        /*0018*/ 	.word	0x00000002
        /*0030*/ 	.string	""
        /*0030*/ 	.string	"ptxas"
        /*0030*/ 	.string	"Cuda compilation tools, release 13.0, V13.0.88"
        /*0030*/ 	.string	"Build cuda_13.0.r13.0/compiler.36424714_0"
        /*0030*/ 	.string	"-arch sm_100 -m 64 "



//--------------------- .note.nv.cuinfo           --------------------------
	.section	.note.nv.cuinfo,"",@"SHT_NOTE"
	.sectionflags	@"SHF_NOTE_NV_CUINFO"
        /*0018*/ 	.short	0x0002
        /*001a*/ 	.short	0x0064
        /*001c*/ 	.short	0x0082
	.zero		2


//--------------------- .nv.info                  --------------------------
	.section	.nv.info,"",@"SHT_CUDA_INFO"
	.align	4


	//----- nvinfo : EIATTR_REGCOUNT
	.align		4
        /*0000*/ 	.byte	0x04, 0x2f
        /*0002*/ 	.short	(.L_1 - .L_0)
	.align		4
.L_0:
        /*0004*/ 	.word	index@(_Z25elementWiseMultiplyKernelPKfS0_Pfi)
        /*0008*/ 	.word	0x0000000c


	//----- nvinfo : EIATTR_FRAME_SIZE
	.align		4
.L_1:
        /*000c*/ 	.byte	0x04, 0x11
        /*000e*/ 	.short	(.L_3 - .L_2)
	.align		4
.L_2:
        /*0010*/ 	.word	index@(_Z25elementWiseMultiplyKernelPKfS0_Pfi)
        /*0014*/ 	.word	0x00000000


	//----- nvinfo : EIATTR_REGCOUNT
	.align		4
.L_3:
        /*0018*/ 	.byte	0x04, 0x2f
        /*001a*/ 	.short	(.L_5 - .L_4)
	.align		4
.L_4:
        /*001c*/ 	.word	index@(_Z10reluKernelPfS_i)
        /*0020*/ 	.word	0x0000000a


	//----- nvinfo : EIATTR_FRAME_SIZE
	.align		4
.L_5:
        /*0024*/ 	.byte	0x04, 0x11
        /*0026*/ 	.short	(.L_7 - .L_6)
	.align		4
.L_6:
        /*0028*/ 	.word	index@(_Z10reluKernelPfS_i)
        /*002c*/ 	.word	0x00000000


	//----- nvinfo : EIATTR_REGCOUNT
	.align		4
.L_7:
        /*0030*/ 	.byte	0x04, 0x2f
        /*0032*/ 	.short	(.L_9 - .L_8)
	.align		4
.L_8:
        /*0034*/ 	.word	index@(_Z15leakyReluKernelPfS_fi)
        /*0038*/ 	.word	0x0000000c


	//----- nvinfo : EIATTR_FRAME_SIZE
	.align		4
.L_9:
        /*003c*/ 	.byte	0x04, 0x11
        /*003e*/ 	.short	(.L_11 - .L_10)
	.align		4
.L_10:
        /*0040*/ 	.word	index@(_Z15leakyReluKernelPfS_fi)
        /*0044*/ 	.word	0x00000000


	//----- nvinfo : EIATTR_MIN_STACK_SIZE
	.align		4
.L_11:
        /*0048*/ 	.byte	0x04, 0x12
        /*004a*/ 	.short	(.L_13 - .L_12)
	.align		4
.L_12:
        /*004c*/ 	.word	index@(_Z15leakyReluKernelPfS_fi)
        /*0050*/ 	.word	0x00000000


	//----- nvinfo : EIATTR_MIN_STACK_SIZE
	.align		4
.L_13:
        /*0054*/ 	.byte	0x04, 0x12
        /*0056*/ 	.short	(.L_15 - .L_14)
	.align		4
.L_14:
        /*0058*/ 	.word	index@(_Z10reluKernelPfS_i)
        /*005c*/ 	.word	0x00000000


	//----- nvinfo : EIATTR_MIN_STACK_SIZE
	.align		4
.L_15:
        /*0060*/ 	.byte	0x04, 0x12
        /*0062*/ 	.short	(.L_17 - .L_16)
	.align		4
.L_16:
        /*0064*/ 	.word	index@(_Z25elementWiseMultiplyKernelPKfS0_Pfi)
        /*0068*/ 	.word	0x00000000
.L_17:


//--------------------- .nv.compat                --------------------------
	.section	.nv.compat,"",@"SHT_CUDA_COMPAT_INFO"
	.align	4
        /*0000*/ 	.byte	0x02, 0x09, 0x00, 0x00, 0x02, 0x02, 0x01, 0x00, 0x02, 0x05, 0x05, 0x00, 0x03, 0x07, 0x01, 0x01
        /*0010*/ 	.byte	0x02, 0x03, 0x00, 0x00, 0x02, 0x06, 0x01, 0x00, 0x04, 0x0b, 0x08, 0x00, 0x09, 0x00, 0x00, 0x00
        /*0020*/ 	.byte	0x00, 0x00, 0x00, 0x00


//--------------------- .nv.info._Z15leakyReluKernelPfS_fi --------------------------
	.section	.nv.info._Z15leakyReluKernelPfS_fi,"",@"SHT_CUDA_INFO"
	.sectionflags	@""
	.align	4


	//----- nvinfo : EIATTR_CUDA_API_VERSION
	.align		4
        /*0000*/ 	.byte	0x04, 0x37
        /*0002*/ 	.short	(.L_19 - .L_18)
.L_18:
        /*0004*/ 	.word	0x00000082


	//----- nvinfo : EIATTR_KPARAM_INFO
	.align		4
.L_19:
        /*0008*/ 	.byte	0x04, 0x17
        /*000a*/ 	.short	(.L_21 - .L_20)
.L_20:
        /*000c*/ 	.word	0x00000000
        /*0010*/ 	.short	0x0003
        /*0012*/ 	.short	0x0014
        /*0014*/ 	.byte	0x00, 0xf0, 0x11, 0x00


	//----- nvinfo : EIATTR_KPARAM_INFO
	.align		4
.L_21:
        /*0018*/ 	.byte	0x04, 0x17
        /*001a*/ 	.short	(.L_23 - .L_22)
.L_22:
        /*001c*/ 	.word	0x00000000
        /*0020*/ 	.short	0x0002
        /*0022*/ 	.short	0x0010
        /*0024*/ 	.byte	0x00, 0xf0, 0x11, 0x00


	//----- nvinfo : EIATTR_KPARAM_INFO
	.align		4
.L_23:
        /*0028*/ 	.byte	0x04, 0x17
        /*002a*/ 	.short	(.L_25 - .L_24)
.L_24:
        /*002c*/ 	.word	0x00000000
        /*0030*/ 	.short	0x0001
        /*0032*/ 	.short	0x0008
        /*0034*/ 	.byte	0x00, 0xf5, 0x21, 0x00


	//----- nvinfo : EIATTR_KPARAM_INFO
	.align		4
.L_25:
        /*0038*/ 	.byte	0x04, 0x17
        /*003a*/ 	.short	(.L_27 - .L_26)
.L_26:
        /*003c*/ 	.word	0x00000000
        /*0040*/ 	.short	0x0000
        /*0042*/ 	.short	0x0000
        /*0044*/ 	.byte	0x00, 0xf5, 0x21, 0x00


	//----- nvinfo : EIATTR_SPARSE_MMA_MASK
	.align		4
.L_27:
        /*0048*/ 	.byte	0x03, 0x50
        /*004a*/ 	.short	0x0000


	//----- nvinfo : EIATTR_MAXREG_COUNT
	.align		4
        /*004c*/ 	.byte	0x03, 0x1b
        /*004e*/ 	.short	0x00ff


	//----- nvinfo : EIATTR_MERCURY_ISA_VERSION
	.align		4
        /*0050*/ 	.byte	0x03, 0x5f
        /*0052*/ 	.short	0x0101


	//----- nvinfo : EIATTR_VRC_CTA_INIT_COUNT
	.align		4
        /*0054*/ 	.byte	0x02, 0x4a
	.zero		1
	.zero		1


	//----- nvinfo : EIATTR_EXIT_INSTR_OFFSETS
	.align		4
        /*0058*/ 	.byte	0x04, 0x1c
        /*005a*/ 	.short	(.L_29 - .L_28)


	//   ....[0]....
.L_28:
        /*005c*/ 	.word	0x00000070


	//   ....[1]....
        /*0060*/ 	.word	0x00000100


	//   ....[2]....
        /*0064*/ 	.word	0x00000160


	//----- nvinfo : EIATTR_CBANK_PARAM_SIZE
	.align		4
.L_29:
        /*0068*/ 	.byte	0x03, 0x19
        /*006a*/ 	.short	0x0018


	//----- nvinfo : EIATTR_PARAM_CBANK
	.align		4
        /*006c*/ 	.byte	0x04, 0x0a
        /*006e*/ 	.short	(.L_31 - .L_30)
	.align		4
.L_30:
        /*0070*/ 	.word	index@(.nv.constant0._Z15leakyReluKernelPfS_fi)
        /*0074*/ 	.short	0x0380
        /*0076*/ 	.short	0x0018


	//----- nvinfo : EIATTR_SW_WAR
	.align		4
.L_31:
        /*0078*/ 	.byte	0x04, 0x36
        /*007a*/ 	.short	(.L_33 - .L_32)
.L_32:
        /*007c*/ 	.word	0x00000008
.L_33:


//--------------------- .nv.info._Z10reluKernelPfS_i --------------------------
	.section	.nv.info._Z10reluKernelPfS_i,"",@"SHT_CUDA_INFO"
	.sectionflags	@""
	.align	4


	//----- nvinfo : EIATTR_CUDA_API_VERSION
	.align		4
        /*0000*/ 	.byte	0x04, 0x37
        /*0002*/ 	.short	(.L_35 - .L_34)
.L_34:
        /*0004*/ 	.word	0x00000082


	//----- nvinfo : EIATTR_KPARAM_INFO
	.align		4
.L_35:
        /*0008*/ 	.byte	0x04, 0x17
        /*000a*/ 	.short	(.L_37 - .L_36)
.L_36:
        /*000c*/ 	.word	0x00000000
        /*0010*/ 	.short	0x0002
        /*0012*/ 	.short	0x0010
        /*0014*/ 	.byte	0x00, 0xf0, 0x11, 0x00


	//----- nvinfo : EIATTR_KPARAM_INFO
	.align		4
.L_37:
        /*0018*/ 	.byte	0x04, 0x17
        /*001a*/ 	.short	(.L_39 - .L_38)
.L_38:
        /*001c*/ 	.word	0x00000000
        /*0020*/ 	.short	0x0001
        /*0022*/ 	.short	0x0008
        /*0024*/ 	.byte	0x00, 0xf5, 0x21, 0x00


	//----- nvinfo : EIATTR_KPARAM_INFO
	.align		4
.L_39:
        /*0028*/ 	.byte	0x04, 0x17
        /*002a*/ 	.short	(.L_41 - .L_40)
.L_40:
        /*002c*/ 	.word	0x00000000
        /*0030*/ 	.short	0x0000
        /*0032*/ 	.short	0x0000
        /*0034*/ 	.byte	0x00, 0xf5, 0x21, 0x00


	//----- nvinfo : EIATTR_SPARSE_MMA_MASK
	.align		4
.L_41:
        /*0038*/ 	.byte	0x03, 0x50
        /*003a*/ 	.short	0x0000


	//----- nvinfo : EIATTR_MAXREG_COUNT
	.align		4
        /*003c*/ 	.byte	0x03, 0x1b
        /*003e*/ 	.short	0x00ff


	//----- nvinfo : EIATTR_MERCURY_ISA_VERSION
	.align		4
        /*0040*/ 	.byte	0x03, 0x5f
        /*0042*/ 	.short	0x0101


	//----- nvinfo : EIATTR_VRC_CTA_INIT_COUNT
	.align		4
        /*0044*/ 	.byte	0x02, 0x4a
	.zero		1
	.zero		1


	//----- nvinfo : EIATTR_EXIT_INSTR_OFFSETS
	.align		4
        /*0048*/ 	.byte	0x04, 0x1c
        /*004a*/ 	.short	(.L_43 - .L_42)


	//   ....[0]....
.L_42:
        /*004c*/ 	.word	0x00000070


	//   ....[1]....
        /*0050*/ 	.word	0x00000100


	//----- nvinfo : EIATTR_CBANK_PARAM_SIZE
	.align		4
.L_43:
        /*0054*/ 	.byte	0x03, 0x19
        /*0056*/ 	.short	0x0014


	//----- nvinfo : EIATTR_PARAM_CBANK
	.align		4
        /*0058*/ 	.byte	0x04, 0x0a
        /*005a*/ 	.short	(.L_45 - .L_44)
	.align		4
.L_44:
        /*005c*/ 	.word	index@(.nv.constant0._Z10reluKernelPfS_i)
        /*0060*/ 	.short	0x0380
        /*0062*/ 	.short	0x0014


	//----- nvinfo : EIATTR_SW_WAR
	.align		4
.L_45:
        /*0064*/ 	.byte	0x04, 0x36
        /*0066*/ 	.short	(.L_47 - .L_46)
.L_46:
        /*0068*/ 	.word	0x00000008
.L_47:


//--------------------- .nv.info._Z25elementWiseMultiplyKernelPKfS0_Pfi --------------------------
	.section	.nv.info._Z25elementWiseMultiplyKernelPKfS0_Pfi,"",@"SHT_CUDA_INFO"
	.sectionflags	@""
	.align	4


	//----- nvinfo : EIATTR_CUDA_API_VERSION
	.align		4
        /*0000*/ 	.byte	0x04, 0x37
        /*0002*/ 	.short	(.L_49 - .L_48)
.L_48:
        /*0004*/ 	.word	0x00000082


	//----- nvinfo : EIATTR_KPARAM_INFO
	.align		4
.L_49:
        /*0008*/ 	.byte	0x04, 0x17
        /*000a*/ 	.short	(.L_51 - .L_50)
.L_50:
        /*000c*/ 	.word	0x00000000
        /*0010*/ 	.short	0x0003
        /*0012*/ 	.short	0x0018
        /*0014*/ 	.byte	0x00, 0xf0, 0x11, 0x00


	//----- nvinfo : EIATTR_KPARAM_INFO
	.align		4
.L_51:
        /*0018*/ 	.byte	0x04, 0x17
        /*001a*/ 	.short	(.L_53 - .L_52)
.L_52:
        /*001c*/ 	.word	0x00000000
        /*0020*/ 	.short	0x0002
        /*0022*/ 	.short	0x0010
        /*0024*/ 	.byte	0x00, 0xf5, 0x21, 0x00


	//----- nvinfo : EIATTR_KPARAM_INFO
	.align		4
.L_53:
        /*0028*/ 	.byte	0x04, 0x17
        /*002a*/ 	.short	(.L_55 - .L_54)
.L_54:
        /*002c*/ 	.word	0x00000000
        /*0030*/ 	.short	0x0001
        /*0032*/ 	.short	0x0008
        /*0034*/ 	.byte	0x00, 0xf5, 0x21, 0x00


	//----- nvinfo : EIATTR_KPARAM_INFO
	.align		4
.L_55:
        /*0038*/ 	.byte	0x04, 0x17
        /*003a*/ 	.short	(.L_57 - .L_56)
.L_56:
        /*003c*/ 	.word	0x00000000
        /*0040*/ 	.short	0x0000
        /*0042*/ 	.short	0x0000
        /*0044*/ 	.byte	0x00, 0xf5, 0x21, 0x00


	//----- nvinfo : EIATTR_SPARSE_MMA_MASK
	.align		4
.L_57:
        /*0048*/ 	.byte	0x03, 0x50
        /*004a*/ 	.short	0x0000


	//----- nvinfo : EIATTR_MAXREG_COUNT
	.align		4
        /*004c*/ 	.byte	0x03, 0x1b
        /*004e*/ 	.short	0x00ff


	//----- nvinfo : EIATTR_MERCURY_ISA_VERSION
	.align		4
        /*0050*/ 	.byte	0x03, 0x5f
        /*0052*/ 	.short	0x0101


	//----- nvinfo : EIATTR_VRC_CTA_INIT_COUNT
	.align		4
        /*0054*/ 	.byte	0x02, 0x4a
	.zero		1
	.zero		1


	//----- nvinfo : EIATTR_EXIT_INSTR_OFFSETS
	.align		4
        /*0058*/ 	.byte	0x04, 0x1c
        /*005a*/ 	.short	(.L_59 - .L_58)


	//   ....[0]....
.L_58:
        /*005c*/ 	.word	0x00000070


	//   ....[1]....
        /*0060*/ 	.word	0x00000130


	//----- nvinfo : EIATTR_CBANK_PARAM_SIZE
	.align		4
.L_59:
        /*0064*/ 	.byte	0x03, 0x19
        /*0066*/ 	.short	0x001c


	//----- nvinfo : EIATTR_PARAM_CBANK
	.align		4
        /*0068*/ 	.byte	0x04, 0x0a
        /*006a*/ 	.short	(.L_61 - .L_60)
	.align		4
.L_60:
        /*006c*/ 	.word	index@(.nv.constant0._Z25elementWiseMultiplyKernelPKfS0_Pfi)
        /*0070*/ 	.short	0x0380
        /*0072*/ 	.short	0x001c


	//----- nvinfo : EIATTR_SW_WAR
	.align		4
.L_61:
        /*0074*/ 	.byte	0x04, 0x36
        /*0076*/ 	.short	(.L_63 - .L_62)
.L_62:
        /*0078*/ 	.word	0x00000008
.L_63:


//--------------------- .nv.callgraph             --------------------------
	.section	.nv.callgraph,"",@"SHT_CUDA_CALLGRAPH"
	.align	4
	.sectionentsize	8
	.align		4
        /*0000*/ 	.word	0x00000000
	.align		4
        /*0004*/ 	.word	0xffffffff
	.align		4
        /*0008*/ 	.word	0x00000000
	.align		4
        /*000c*/ 	.word	0xfffffffe
	.align		4
        /*0010*/ 	.word	0x00000000
	.align		4
        /*0014*/ 	.word	0xfffffffd
	.align		4
        /*0018*/ 	.word	0x00000000
	.align		4
        /*001c*/ 	.word	0xfffffffc


//--------------------- .text._Z15leakyReluKernelPfS_fi --------------------------
	.section	.text._Z15leakyReluKernelPfS_fi,"ax",@progbits
	.align	128
        .global         _Z15leakyReluKernelPfS_fi
        .type           _Z15leakyReluKernelPfS_fi,@function
        .size           _Z15leakyReluKernelPfS_fi,(.L_x_3 - _Z15leakyReluKernelPfS_fi)
        .other          _Z15leakyReluKernelPfS_fi,@"STO_CUDA_ENTRY STV_DEFAULT"
_Z15leakyReluKernelPfS_fi:
.text._Z15leakyReluKernelPfS_fi:
[----:B------:R-:W-:Y:S01]  /*0000*/  LDC R1, c[0x0][0x37c] ;  /* 0x0000df00ff017b82 */ /* 0x000fe20000000800 */
[----:B------:R-:W0:Y:S07]  /*0010*/  S2R R7, SR_TID.X ;  /* 0x0000000000077919 */ /* 0x000e2e0000002100 */
[----:B------:R-:W0:Y:S01]  /*0020*/  S2UR UR4, SR_CTAID.X ;  /* 0x00000000000479c3 */ /* 0x000e220000002500 */
[----:B------:R-:W1:Y:S07]  /*0030*/  LDCU UR5, c[0x0][0x394] ;  /* 0x00007280ff0577ac */ /* 0x000e6e0008000800 */
[----:B------:R-:W0:Y:S02]  /*0040*/  LDC R0, c[0x0][0x360] ;  /* 0x0000d800ff007b82 */ /* 0x000e240000000800 */
[----:B0-----:R-:W-:-:S05]  /*0050*/  IMAD R7, R0, UR4, R7 ;  /* 0x0000000400077c24 */ /* 0x001fca000f8e0207 */
[----:B-1----:R-:W-:-:S13]  /*0060*/  ISETP.GE.AND P0, PT, R7, UR5, PT ;  /* 0x0000000507007c0c */ /* 0x002fda000bf06270 */
[----:B------:R-:W-:Y:S05]  /*0070*/  @P0 EXIT ;  /* 0x000000000000094d */ /* 0x000fea0003800000 */
[----:B------:R-:W0:Y:S01]  /*0080*/  LDC.64 R2, c[0x0][0x380] ;  /* 0x0000e000ff027b82 */ /* 0x000e220000000a00 */
[----:B------:R-:W1:Y:S01]  /*0090*/  LDCU.64 UR4, c[0x0][0x358] ;  /* 0x00006b00ff0477ac */ /* 0x000e620008000a00 */
[----:B0-----:R-:W-:-:S05]  /*00a0*/  IMAD.WIDE R2, R7, 0x4, R2 ;  /* 0x0000000407027825 */ /* 0x001fca00078e0202 */
[----:B-1----:R-:W2:Y:S02]  /*00b0*/  LDG.E R9, desc[UR4][R2.64] ;  /* 0x0000000402097981 */ /* 0x002ea4000c1e1900 */
[----:B--2---:R-:W-:-:S13]  /*00c0*/  FSETP.GT.AND P0, PT, R9, RZ, PT ;  /* 0x000000ff0900720b */ /* 0x004fda0003f04000 */
[----:B------:R-:W0:Y:S02]  /*00d0*/  @P0 LDC.64 R4, c[0x0][0x388] ;  /* 0x0000e200ff040b82 */ /* 0x000e240000000a00 */
[----:B0-----:R-:W-:-:S05]  /*00e0*/  @P0 IMAD.WIDE R4, R7, 0x4, R4 ;  /* 0x0000000407040825 */ /* 0x001fca00078e0204 */
[----:B------:R0:W-:Y:S01]  /*00f0*/  @P0 STG.E desc[UR4][R4.64], R9 ;  /* 0x0000000904000986 */ /* 0x0001e2000c101904 */
[----:B------:R-:W-:Y:S05]  /*0100*/  @P0 EXIT ;  /* 0x000000000000094d */ /* 0x000fea0003800000 */
[----:B------:R-:W1:Y:S01]  /*0110*/  LDC.64 R2, c[0x0][0x388] ;  /* 0x0000e200ff027b82 */ /* 0x000e620000000a00 */
[----:B------:R-:W0:Y:S02]  /*0120*/  LDCU UR6, c[0x0][0x390] ;  /* 0x00007200ff0677ac */ /* 0x000e240008000800 */
[----:B0-----:R-:W-:Y:S01]  /*0130*/  FMUL R9, R9, UR6 ;  /* 0x0000000609097c20 */ /* 0x001fe20008400000 */
[----:B-1----:R-:W-:-:S05]  /*0140*/  IMAD.WIDE R2, R7, 0x4, R2 ;  /* 0x0000000407027825 */ /* 0x002fca00078e0202 */
[----:B------:R-:W-:Y:S01]  /*0150*/  STG.E desc[UR4][R2.64], R9 ;  /* 0x0000000902007986 */ /* 0x000fe2000c101904 */
[----:B------:R-:W-:Y:S05]  /*0160*/  EXIT ;  /* 0x000000000000794d */ /* 0x000fea0003800000 */
.L_x_0:
[----:B------:R-:W-:-:S00]  /*0170*/  BRA `(.L_x_0) ;  /* 0xfffffffc00fc7947 */ /* 0x000fc0000383ffff */
[----:B------:R-:W-:-:S00]  /*0180*/  NOP ;  /* 0x0000000000007918 */ /* 0x000fc00000000000 */
[----:B------:R-:W-:-:S00]  /*0190*/  NOP ;  /* 0x0000000000007918 */ /* 0x000fc00000000000 */
[----:B------:R-:W-:-:S00]  /*01a0*/  NOP ;  /* 0x0000000000007918 */ /* 0x000fc00000000000 */
[----:B------:R-:W-:-:S00]  /*01b0*/  NOP ;  /* 0x0000000000007918 */ /* 0x000fc00000000000 */
[----:B------:R-:W-:-:S00]  /*01c0*/  NOP ;  /* 0x0000000000007918 */ /* 0x000fc00000000000 */
[----:B------:R-:W-:-:S00]  /*01d0*/  NOP ;  /* 0x0000000000007918 */ /* 0x000fc00000000000 */
[----:B------:R-:W-:-:S00]  /*01e0*/  NOP ;  /* 0x0000000000007918 */ /* 0x000fc00000000000 */
[----:B------:R-:W-:-:S00]  /*01f0*/  NOP ;  /* 0x0000000000007918 */ /* 0x000fc00000000000 */
.L_x_3:


//--------------------- .text._Z10reluKernelPfS_i --------------------------
	.section	.text._Z10reluKernelPfS_i,"ax",@progbits
	.align	128
        .global         _Z10reluKernelPfS_i
        .type           _Z10reluKernelPfS_i,@function
        .size           _Z10reluKernelPfS_i,(.L_x_4 - _Z10reluKernelPfS_i)
        .other          _Z10reluKernelPfS_i,@"STO_CUDA_ENTRY STV_DEFAULT"
_Z10reluKernelPfS_i:
.text._Z10reluKernelPfS_i:
        /* <DEDUP_REMOVED lines=9> */
[----:B------:R-:W1:Y:S07]  /*0090*/  LDCU.64 UR4, c[0x0][0x358] ;  /* 0x00006b00ff0477ac */ /* 0x000e6e0008000a00 */
[----:B------:R-:W2:Y:S01]  /*00a0*/  LDC.64 R4, c[0x0][0x388] ;  /* 0x0000e200ff047b82 */ /* 0x000ea20000000a00 */
[----:B0-----:R-:W-:-:S06]  /*00b0*/  IMAD.WIDE R2, R7, 0x4, R2 ;  /* 0x0000000407027825 */ /* 0x001fcc00078e0202 */
[----:B-1----:R-:W3:Y:S01]  /*00c0*/  LDG.E R2, desc[UR4][R2.64] ;  /* 0x0000000402027981 */ /* 0x002ee2000c1e1900 */
[----:B--2---:R-:W-:Y:S01]  /*00d0*/  IMAD.WIDE R4, R7, 0x4, R4 ;  /* 0x0000000407047825 */ /* 0x004fe200078e0204 */
[----:B---3--:R-:W-:-:S05]  /*00e0*/  FMNMX R7, RZ, R2, !PT ;  /* 0x00000002ff077209 */ /* 0x008fca0007800000 */
[----:B------:R-:W-:Y:S01]  /*00f0*/  STG.E desc[UR4][R4.64], R7 ;  /* 0x0000000704007986 */ /* 0x000fe2000c101904 */
[----:B------:R-:W-:Y:S05]  /*0100*/  EXIT ;  /* 0x000000000000794d */ /* 0x000fea0003800000 */
.L_x_1:
        /* <DEDUP_REMOVED lines=15> */
.L_x_4:


//--------------------- .text._Z25elementWiseMultiplyKernelPKfS0_Pfi --------------------------
	.section	.text._Z25elementWiseMultiplyKernelPKfS0_Pfi,"ax",@progbits
	.align	128
        .global         _Z25elementWiseMultiplyKernelPKfS0_Pfi
        .type           _Z25elementWiseMultiplyKernelPKfS0_Pfi,@function
        .size           _Z25elementWiseMultiplyKernelPKfS0_Pfi,(.L_x_5 - _Z25elementWiseMultiplyKernelPKfS0_Pfi)
        .other          _Z25elementWiseMultiplyKernelPKfS0_Pfi,@"STO_CUDA_ENTRY STV_DEFAULT"
_Z25elementWiseMultiplyKernelPKfS0_Pfi:
.text._Z25elementWiseMultiplyKernelPKfS0_Pfi:
        /* <DEDUP_REMOVED lines=10> */
[----:B------:R-:W2:Y:S08]  /*00a0*/  LDC.64 R4, c[0x0][0x388] ;  /* 0x0000e200ff047b82 */ /* 0x000eb00000000a00 */
[----:B------:R-:W3:Y:S01]  /*00b0*/  LDC.64 R6, c[0x0][0x390] ;  /* 0x0000e400ff067b82 */ /* 0x000ee20000000a00 */
[----:B0-----:R-:W-:-:S06]  /*00c0*/  IMAD.WIDE R2, R9, 0x4, R2 ;  /* 0x0000000409027825 */ /* 0x001fcc00078e0202 */
[----:B-1----:R-:W4:Y:S01]  /*00d0*/  LDG.E R2, desc[UR4][R2.64] ;  /* 0x0000000402027981 */ /* 0x002f22000c1e1900 */
[----:B--2---:R-:W-:-:S06]  /*00e0*/  IMAD.WIDE R4, R9, 0x4, R4 ;  /* 0x0000000409047825 */ /* 0x004fcc00078e0204 */
[----:B------:R-:W4:Y:S01]  /*00f0*/  LDG.E R5, desc[UR4][R4.64] ;  /* 0x0000000404057981 */ /* 0x000f22000c1e1900 */
[----:B---3--:R-:W-:-:S04]  /*0100*/  IMAD.WIDE R6, R9, 0x4, R6 ;  /* 0x0000000409067825 */ /* 0x008fc800078e0206 */
[----:B----4-:R-:W-:-:S05]  /*0110*/  FMUL R9, R2, R5 ;  /* 0x0000000502097220 */ /* 0x010fca0000400000 */
[----:B------:R-:W-:Y:S01]  /*0120*/  STG.E desc[UR4][R6.64], R9 ;  /* 0x0000000906007986 */ /* 0x000fe2000c101904 */
[----:B------:R-:W-:Y:S05]  /*0130*/  EXIT ;  /* 0x000000000000794d */ /* 0x000fea0003800000 */
.L_x_2:
        /* <DEDUP_REMOVED lines=12> */
.L_x_5:


//--------------------- .nv.shared.reserved.0     --------------------------
	.section	.nv.shared.reserved.0,"aw",@nobits
	.weak		__nv_reservedSMEM_offset_0_alias
	.size		__nv_reservedSMEM_offset_0_alias, 0, 64
	.other		__nv_reservedSMEM_offset_0_alias,@"STO_CUDA_RESERVED_SHARED STV_DEFAULT"
__nv_reservedSMEM_offset_0_alias:
	.zero		0
	.zero		64


//--------------------- .nv.constant0._Z15leakyReluKernelPfS_fi --------------------------
	.section	.nv.constant0._Z15leakyReluKernelPfS_fi,"a",@progbits
	.sectionflags	@""
	.align	4
.nv.constant0._Z15leakyReluKernelPfS_fi:
	.zero		920


//--------------------- .nv.constant0._Z10reluKernelPfS_i --------------------------
	.section	.nv.constant0._Z10reluKernelPfS_i,"a",@progbits
	.sectionflags	@""
	.align	4
.nv.constant0._Z10reluKernelPfS_i:
	.zero		916


//--------------------- .nv.constant0._Z25elementWiseMultiplyKernelPKfS0_Pfi --------------------------
	.section	.nv.constant0._Z25elementWiseMultiplyKernelPKfS0_Pfi,"a",@progbits
	.sectionflags	@""
	.align	4
.nv.constant0._Z25elementWiseMultiplyKernelPKfS0_Pfi:
	.zero		924


//--------------------- SYMBOLS --------------------------

	.type		.nv.reservedSmem.offset0,@object
	.size		.nv.reservedSmem.offset0,0x4
